//
// Generated by NVIDIA NVVM Compiler
//
// Compiler Build ID: CL-36424714
// Cuda compilation tools, release 13.0, V13.0.88
// Based on NVVM 20.0.0
//

.version 9.0
.target sm_100
.address_size 64

	// .globl	_Z3mykv
.extern .func  (.param .b32 func_retval0) vprintf
(
	.param .b64 vprintf_param_0,
	.param .b64 vprintf_param_1
)
;
.global .align 1 .b8 $str[31] = {72, 101, 108, 108, 111, 32, 102, 114, 111, 109, 32, 116, 104, 114, 101, 97, 100, 32, 37, 100, 32, 98, 108, 111, 99, 107, 32, 37, 100, 10};

.visible .entry _Z3mykv()
{
	.local .align 8 .b8 	__local_depot0[8];
	.reg .b64 	%SP;
	.reg .b64 	%SPL;
	.reg .b32 	%r<5>;
	.reg .b64 	%rd<5>;

	mov.u64 	%SPL, __local_depot0;
	cvta.local.u64 	%SP, %SPL;
	add.u64 	%rd1, %SP, 0;
	add.u64 	%rd2, %SPL, 0;
	mov.u32 	%r1, %tid.x;
	mov.u32 	%r2, %ctaid.x;
	st.local.v2.u32 	[%rd2], {%r1, %r2};
	mov.u64 	%rd3, $str;
	cvta.global.u64 	%rd4, %rd3;
	{ // callseq 0, 0
	.param .b64 param0;
	st.param.b64 	[param0], %rd4;
	.param .b64 param1;
	st.param.b64 	[param1], %rd1;
	.param .b32 retval0;
	call.uni (retval0), 
	vprintf, 
	(
	param0, 
	param1
	);
	ld.param.b32 	%r3, [retval0];
	} // callseq 0
	ret;

}


// ===== COMPILED SASS (sm_100) =====

	.target	sm_100

	.elftype	@"ET_EXEC"


//--------------------- .note.nv.tkinfo           --------------------------
	.section	.note.nv.tkinfo,"",@"SHT_NOTE"
	.sectionflags	@"SHF_NOTE_NV_TKINFO"
	.tkinfo
        /*0018*/ 	.word	0x00000002
        /*0030*/ 	.string	""
        /*0030*/ 	.string	"ptxas"
        /*0030*/ 	.string	"Cuda compilation tools, release 13.0, V13.0.88"
        /*0030*/ 	.string	"Build cuda_13.0.r13.0/compiler.36424714_0"
        /*0030*/ 	.string	"-arch sm_100 -m 64 "



//--------------------- .note.nv.cuinfo           --------------------------
	.section	.note.nv.cuinfo,"",@"SHT_NOTE"
	.sectionflags	@"SHF_NOTE_NV_CUINFO"
        /*0018*/ 	.short	0x0002
        /*001a*/ 	.short	0x0064
        /*001c*/ 	.short	0x0082
	.zero		2


//--------------------- .nv.info                  --------------------------
	.section	.nv.info,"",@"SHT_CUDA_INFO"
	.align	4


	//----- nvinfo : EIATTR_REGCOUNT
	.align		4
        /*0000*/ 	.byte	0x04, 0x2f
        /*0002*/ 	.short	(.L_2 - .L_1)
	.align		4
.L_1:
        /*0004*/ 	.word	index@(_Z3mykv)
        /*0008*/ 	.word	0x00000018


	//----- nvinfo : EIATTR_FRAME_SIZE
	.align		4
.L_2:
        /*000c*/ 	.byte	0x04, 0x11
        /*000e*/ 	.short	(.L_4 - .L_3)
	.align		4
.L_3:
        /*0010*/ 	.word	index@(_Z3mykv)
        /*0014*/ 	.word	0x00000008


	//----- nvinfo : EIATTR_MIN_STACK_SIZE
	.align		4
.L_4:
        /*0018*/ 	.byte	0x04, 0x12
        /*001a*/ 	.short	(.L_6 - .L_5)
	.align		4
.L_5:
        /*001c*/ 	.word	index@(_Z3mykv)
        /*0020*/ 	.word	0x00000008
.L_6:


//--------------------- .nv.compat                --------------------------
	.section	.nv.compat,"",@"SHT_CUDA_COMPAT_INFO"
	.align	4
        /*0000*/ 	.byte	0x02, 0x09, 0x00, 0x00, 0x02, 0x02, 0x01, 0x00, 0x02, 0x05, 0x05, 0x00, 0x03, 0x07, 0x01, 0x01
        /*0010*/ 	.byte	0x02, 0x03, 0x00, 0x00, 0x02, 0x06, 0x01, 0x00, 0x04, 0x0b, 0x08, 0x00, 0x09, 0x00, 0x00, 0x00
        /*0020*/ 	.byte	0x00, 0x00, 0x00, 0x00


//--------------------- .nv.info._Z3mykv          --------------------------
	.section	.nv.info._Z3mykv,"",@"SHT_CUDA_INFO"
	.sectionflags	@""
	.align	4


	//----- nvinfo : EIATTR_CUDA_API_VERSION
	.align		4
        /*0000*/ 	.byte	0x04, 0x37
        /*0002*/ 	.short	(.L_8 - .L_7)
.L_7:
        /*0004*/ 	.word	0x00000082


	//----- nvinfo : EIATTR_SPARSE_MMA_MASK
	.align		4
.L_8:
        /*0008*/ 	.byte	0x03, 0x50
        /*000a*/ 	.short	0x0000


	//----- nvinfo : EIATTR_MAXREG_COUNT
	.align		4
        /*000c*/ 	.byte	0x03, 0x1b
        /*000e*/ 	.short	0x00ff


	//----- nvinfo : EIATTR_EXTERNS
	.align		4
        /*0010*/ 	.byte	0x04, 0x0f
        /*0012*/ 	.short	(.L_10 - .L_9)


	//   ....[0]....
	.align		4
.L_9:
        /*0014*/ 	.word	index@(vprintf)


	//----- nvinfo : EIATTR_MERCURY_ISA_VERSION
	.align		4
.L_10:
        /*0018*/ 	.byte	0x03, 0x5f
        /*001a*/ 	.short	0x0101


	//----- nvinfo : EIATTR_VRC_CTA_INIT_COUNT
	.align		4
        /*001c*/ 	.byte	0x02, 0x4a
	.zero		1
	.zero		1


	//----- nvinfo : EIATTR_SYSCALL_OFFSETS
	.align		4
        /*0020*/ 	.byte	0x04, 0x46
        /*0022*/ 	.short	(.L_12 - .L_11)


	//   ....[0]....
.L_11:
        /*0024*/ 	.word	0x000000f0


	//----- nvinfo : EIATTR_EXIT_INSTR_OFFSETS
	.align		4
.L_12:
        /*0028*/ 	.byte	0x04, 0x1c
        /*002a*/ 	.short	(.L_14 - .L_13)


	//   ....[0]....
.L_13:
        /*002c*/ 	.word	0x00000100


	//----- nvinfo : EIATTR_SW_WAR
	.align		4
.L_14:
        /*0030*/ 	.byte	0x04, 0x36
        /*0032*/ 	.short	(.L_16 - .L_15)
.L_15:
        /*0034*/ 	.word	0x00000008
.L_16:


//--------------------- .nv.callgraph             --------------------------
	.section	.nv.callgraph,"",@"SHT_CUDA_CALLGRAPH"
	.align	4
	.sectionentsize	8
	.align		4
        /*0000*/ 	.word	0x00000000
	.align		4
        /*0004*/ 	.word	0xffffffff
	.align		4
        /*0008*/ 	.word	index@(_Z3mykv)
	.align		4
        /*000c*/ 	.word	index@(vprintf)
	.align		4
        /*0010*/ 	.word	0x00000000
	.align		4
        /*0014*/ 	.word	0xfffffffe
	.align		4
        /*0018*/ 	.word	0x00000000
	.align		4
        /*001c*/ 	.word	0xfffffffd
	.align		4
        /*0020*/ 	.word	0x00000000
	.align		4
        /*0024*/ 	.word	0xfffffffc


//--------------------- .nv.constant4             --------------------------
	.section	.nv.constant4,"a",@progbits
	.align	8
	.align		8
.nv.constant4:
        /*0000*/ 	.dword	vprintf
	.align		8
        /*0008*/ 	.dword	$str


//--------------------- .text._Z3mykv             --------------------------
	.section	.text._Z3mykv,"ax",@progbits
	.align	128
        .global         _Z3mykv
        .type           _Z3mykv,@function
        .size           _Z3mykv,(.L_x_2 - _Z3mykv)
        .other          _Z3mykv,@"STO_CUDA_ENTRY STV_DEFAULT"
_Z3mykv:
.text._Z3mykv:
[----:B------:R-:W0:Y:S01]  /*0000*/  LDC R1, c[0x0][0x37c] ;  /* 0x0000df00ff017b82 */ /* 0x000e220000000800 */
[----:B------:R-:W1:Y:S01]  /*0010*/  S2R R8, SR_TID.X ;  /* 0x0000000000087919 */ /* 0x000e620000002100 */
[----:B0-----:R-:W-:Y:S01]  /*0020*/  VIADD R1, R1, 0xfffffff8 ;  /* 0xfffffff801017836 */ /* 0x001fe20000000000 */
[----:B------:R-:W-:Y:S01]  /*0030*/  MOV R0, 0x0 ;  /* 0x0000000000007802 */ /* 0x000fe20000000f00 */
[----:B------:R-:W0:Y:S01]  /*0040*/  LDCU UR4, c[0x0][0x2f8] ;  /* 0x00005f00ff0477ac */ /* 0x000e220008000800 */
[----:B------:R-:W1:Y:S03]  /*0050*/  S2R R9, SR_CTAID.X ;  /* 0x0000000000097919 */ /* 0x000e660000002500 */
[----:B------:R2:W3:Y:S01]  /*0060*/  LDC.64 R2, c[0x4][R0] ;  /* 0x0100000000027b82 */ /* 0x0004e20000000a00 */
[----:B------:R-:W4:Y:S01]  /*0070*/  LDCU.64 UR6, c[0x4][0x8] ;  /* 0x01000100ff0677ac */ /* 0x000f220008000a00 */
[----:B------:R-:W5:Y:S01]  /*0080*/  LDCU UR5, c[0x0][0x2fc] ;  /* 0x00005f80ff0577ac */ /* 0x000f620008000800 */
[----:B0-----:R-:W-:Y:S01]  /*0090*/  IADD3 R6, P0, PT, R1, UR4, RZ ;  /* 0x0000000401067c10 */ /* 0x001fe2000ff1e0ff */
[----:B----4-:R-:W-:Y:S01]  /*00a0*/  IMAD.U32 R4, RZ, RZ, UR6 ;  /* 0x00000006ff047e24 */ /* 0x010fe2000f8e00ff */
[----:B------:R-:W-:-:S03]  /*00b0*/  MOV R5, UR7 ;  /* 0x0000000700057c02 */ /* 0x000fc60008000f00 */
[----:B-----5:R-:W-:Y:S01]  /*00c0*/  IMAD.X R7, RZ, RZ, UR5, P0 ;  /* 0x00000005ff077e24 */ /* 0x020fe200080e06ff */
[----:B-1----:R2:W-:Y:S07]  /*00d0*/  STL.64 [R1], R8 ;  /* 0x0000000801007387 */ /* 0x0025ee0000100a00 */
[----:B------:R-:W-:-:S07]  /*00e0*/  LEPC R20, `(.L_x_0) ;  /* 0x000000001014794e */ /* 0x000fce0000000000 */
[----:B--23--:R-:W-:Y:S05]  /*00f0*/  CALL.ABS.NOINC R2 ;  /* 0x0000000002007343 */ /* 0x00cfea0003c00000 */
.L_x_0:
[----:B------:R-:W-:Y:S05]  /*0100*/  EXIT ;  /* 0x000000000000794d */ /* 0x000fea0003800000 */
.L_x_1:
[----:B------:R-:W-:-:S00]  /*0110*/  BRA `(.L_x_1) ;  /* 0xfffffffc00fc7947 */ /* 0x000fc0000383ffff */
[----:B------:R-:W-:-:S00]  /*0120*/  NOP ;  /* 0x0000000000007918 */ /* 0x000fc00000000000 */
        /* <DEDUP_REMOVED lines=13> */
.L_x_2:


//--------------------- .nv.global.init           --------------------------
	.section	.nv.global.init,"aw",@progbits
.nv.global.init:
	.type		$str,@object
	.size		$str,(.L_0 - $str)
$str:
        /*0000*/ 	.byte	0x48, 0x65, 0x6c, 0x6c, 0x6f, 0x20, 0x66, 0x72, 0x6f, 0x6d, 0x20, 0x74, 0x68, 0x72, 0x65, 0x61
        /*0010*/ 	.byte	0x64, 0x20, 0x25, 0x64, 0x20, 0x62, 0x6c, 0x6f, 0x63, 0x6b, 0x20, 0x25, 0x64, 0x0a, 0x00
.L_0:


//--------------------- .nv.shared.reserved.0     --------------------------
	.section	.nv.shared.reserved.0,"aw",@nobits
	.weak		__nv_reservedSMEM_offset_0_alias
	.size		__nv_reservedSMEM_offset_0_alias, 0, 64
	.other		__nv_reservedSMEM_offset_0_alias,@"STO_CUDA_RESERVED_SHARED STV_DEFAULT"
__nv_reservedSMEM_offset_0_alias:
	.zero		0
	.zero		64


//--------------------- .nv.constant0._Z3mykv     --------------------------
	.section	.nv.constant0._Z3mykv,"a",@progbits
	.sectionflags	@""
	.align	4
.nv.constant0._Z3mykv:
	.zero		896


//--------------------- SYMBOLS --------------------------

	.type		.nv.reservedSmem.offset0,@object
	.size		.nv.reservedSmem.offset0,0x4
	.type		vprintf,@function
